//
// Generated by NVIDIA NVVM Compiler
//
// Compiler Build ID: CL-36424714
// Cuda compilation tools, release 13.0, V13.0.88
// Based on NVVM 20.0.0
//

.version 9.0
.target sm_100
.address_size 64

	// .globl	multiply

.visible .entry multiply(
	.param .u64 .ptr .align 1 multiply_param_0,
	.param .u32 multiply_param_1
)
{
	.reg .pred 	%p<2>;
	.reg .b32 	%r<6>;
	.reg .b32 	%f<3>;
	.reg .b64 	%rd<5>;

	ld.param.u64 	%rd1, [multiply_param_0];
	ld.param.u32 	%r2, [multiply_param_1];
	mov.u32 	%r3, %ntid.x;
	mov.u32 	%r4, %ctaid.x;
	mov.u32 	%r5, %tid.x;
	mad.lo.s32 	%r1, %r3, %r4, %r5;
	setp.ge.s32 	%p1, %r1, %r2;
	@%p1 bra 	$L__BB0_2;
	cvta.to.global.u64 	%rd2, %rd1;
	mul.wide.s32 	%rd3, %r1, 4;
	add.s64 	%rd4, %rd2, %rd3;
	ld.global.f32 	%f1, [%rd4];
	add.f32 	%f2, %f1, %f1;
	st.global.f32 	[%rd4], %f2;
$L__BB0_2:
	ret;

}


// ===== COMPILED SASS (sm_100) =====

	.target	sm_100

	.elftype	@"ET_EXEC"


//--------------------- .note.nv.tkinfo           --------------------------
	.section	.note.nv.tkinfo,"",@"SHT_NOTE"
	.sectionflags	@"SHF_NOTE_NV_TKINFO"
	.tkinfo
        /*0018*/ 	.word	0x00000002
        /*0030*/ 	.string	""
        /*0030*/ 	.string	"ptxas"
        /*0030*/ 	.string	"Cuda compilation tools, release 13.0, V13.0.88"
        /*0030*/ 	.string	"Build cuda_13.0.r13.0/compiler.36424714_0"
        /*0030*/ 	.string	"-arch sm_100 -m 64 "



//--------------------- .note.nv.cuinfo           --------------------------
	.section	.note.nv.cuinfo,"",@"SHT_NOTE"
	.sectionflags	@"SHF_NOTE_NV_CUINFO"
        /*0018*/ 	.short	0x0002
        /*001a*/ 	.short	0x0064
        /*001c*/ 	.short	0x0082
	.zero		2


//--------------------- .nv.info                  --------------------------
	.section	.nv.info,"",@"SHT_CUDA_INFO"
	.align	4


	//----- nvinfo : EIATTR_REGCOUNT
	.align		4
        /*0000*/ 	.byte	0x04, 0x2f
        /*0002*/ 	.short	(.L_1 - .L_0)
	.align		4
.L_0:
        /*0004*/ 	.word	index@(multiply)
        /*0008*/ 	.word	0x00000008


	//----- nvinfo : EIATTR_FRAME_SIZE
	.align		4
.L_1:
        /*000c*/ 	.byte	0x04, 0x11
        /*000e*/ 	.short	(.L_3 - .L_2)
	.align		4
.L_2:
        /*0010*/ 	.word	index@(multiply)
        /*0014*/ 	.word	0x00000000


	//----- nvinfo : EIATTR_MIN_STACK_SIZE
	.align		4
.L_3:
        /*0018*/ 	.byte	0x04, 0x12
        /*001a*/ 	.short	(.L_5 - .L_4)
	.align		4
.L_4:
        /*001c*/ 	.word	index@(multiply)
        /*0020*/ 	.word	0x00000000
.L_5:


//--------------------- .nv.compat                --------------------------
	.section	.nv.compat,"",@"SHT_CUDA_COMPAT_INFO"
	.align	4
        /*0000*/ 	.byte	0x02, 0x09, 0x00, 0x00, 0x02, 0x02, 0x01, 0x00, 0x02, 0x05, 0x05, 0x00, 0x03, 0x07, 0x01, 0x01
        /*0010*/ 	.byte	0x02, 0x03, 0x00, 0x00, 0x02, 0x06, 0x01, 0x00, 0x04, 0x0b, 0x08, 0x00, 0x09, 0x00, 0x00, 0x00
        /*0020*/ 	.byte	0x00, 0x00, 0x00, 0x00


//--------------------- .nv.info.multiply         --------------------------
	.section	.nv.info.multiply,"",@"SHT_CUDA_INFO"
	.sectionflags	@""
	.align	4


	//----- nvinfo : EIATTR_CUDA_API_VERSION
	.align		4
        /*0000*/ 	.byte	0x04, 0x37
        /*0002*/ 	.short	(.L_7 - .L_6)
.L_6:
        /*0004*/ 	.word	0x00000082


	//----- nvinfo : EIATTR_KPARAM_INFO
	.align		4
.L_7:
        /*0008*/ 	.byte	0x04, 0x17
        /*000a*/ 	.short	(.L_9 - .L_8)
.L_8:
        /*000c*/ 	.word	0x00000000
        /*0010*/ 	.short	0x0001
        /*0012*/ 	.short	0x0008
        /*0014*/ 	.byte	0x00, 0xf0, 0x11, 0x00


	//----- nvinfo : EIATTR_KPARAM_INFO
	.align		4
.L_9:
        /*0018*/ 	.byte	0x04, 0x17
        /*001a*/ 	.short	(.L_11 - .L_10)
.L_10:
        /*001c*/ 	.word	0x00000000
        /*0020*/ 	.short	0x0000
        /*0022*/ 	.short	0x0000
        /*0024*/ 	.byte	0x00, 0xf5, 0x21, 0x00


	//----- nvinfo : EIATTR_SPARSE_MMA_MASK
	.align		4
.L_11:
        /*0028*/ 	.byte	0x03, 0x50
        /*002a*/ 	.short	0x0000


	//----- nvinfo : EIATTR_MAXREG_COUNT
	.align		4
        /*002c*/ 	.byte	0x03, 0x1b
        /*002e*/ 	.short	0x00ff


	//----- nvinfo : EIATTR_MERCURY_ISA_VERSION
	.align		4
        /*0030*/ 	.byte	0x03, 0x5f
        /*0032*/ 	.short	0x0101


	//----- nvinfo : EIATTR_VRC_CTA_INIT_COUNT
	.align		4
        /*0034*/ 	.byte	0x02, 0x4a
	.zero		1
	.zero		1


	//----- nvinfo : EIATTR_EXIT_INSTR_OFFSETS
	.align		4
        /*0038*/ 	.byte	0x04, 0x1c
        /*003a*/ 	.short	(.L_13 - .L_12)


	//   ....[0]....
.L_12:
        /*003c*/ 	.word	0x00000070


	//   ....[1]....
        /*0040*/ 	.word	0x000000e0


	//----- nvinfo : EIATTR_CBANK_PARAM_SIZE
	.align		4
.L_13:
        /*0044*/ 	.byte	0x03, 0x19
        /*0046*/ 	.short	0x000c


	//----- nvinfo : EIATTR_PARAM_CBANK
	.align		4
        /*0048*/ 	.byte	0x04, 0x0a
        /*004a*/ 	.short	(.L_15 - .L_14)
	.align		4
.L_14:
        /*004c*/ 	.word	index@(.nv.constant0.multiply)
        /*0050*/ 	.short	0x0380
        /*0052*/ 	.short	0x000c


	//----- nvinfo : EIATTR_SW_WAR
	.align		4
.L_15:
        /*0054*/ 	.byte	0x04, 0x36
        /*0056*/ 	.short	(.L_17 - .L_16)
.L_16:
        /*0058*/ 	.word	0x00000008
.L_17:


//--------------------- .nv.callgraph             --------------------------
	.section	.nv.callgraph,"",@"SHT_CUDA_CALLGRAPH"
	.align	4
	.sectionentsize	8
	.align		4
        /*0000*/ 	.word	0x00000000
	.align		4
        /*0004*/ 	.word	0xffffffff
	.align		4
        /*0008*/ 	.word	0x00000000
	.align		4
        /*000c*/ 	.word	0xfffffffe
	.align		4
        /*0010*/ 	.word	0x00000000
	.align		4
        /*0014*/ 	.word	0xfffffffd
	.align		4
        /*0018*/ 	.word	0x00000000
	.align		4
        /*001c*/ 	.word	0xfffffffc


//--------------------- .text.multiply            --------------------------
	.section	.text.multiply,"ax",@progbits
	.align	128
        .global         multiply
        .type           multiply,@function
        .size           multiply,(.L_x_1 - multiply)
        .other          multiply,@"STO_CUDA_ENTRY STV_DEFAULT"
multiply:
.text.multiply:
[----:B------:R-:W-:Y:S01]  /*0000*/  LDC R1, c[0x0][0x37c] ;  /* 0x0000df00ff017b82 */ /* 0x000fe20000000800 */
[----:B------:R-:W0:Y:S01]  /*0010*/  S2R R5, SR_CTAID.X ;  /* 0x0000000000057919 */ /* 0x000e220000002500 */
[----:B------:R-:W0:Y:S01]  /*0020*/  LDCU UR4, c[0x0][0x360] ;  /* 0x00006c00ff0477ac */ /* 0x000e220008000800 */
[----:B------:R-:W0:Y:S01]  /*0030*/  S2R R0, SR_TID.X ;  /* 0x0000000000007919 */ /* 0x000e220000002100 */
[----:B------:R-:W1:Y:S01]  /*0040*/  LDCU UR5, c[0x0][0x388] ;  /* 0x00007100ff0577ac */ /* 0x000e620008000800 */
[----:B0-----:R-:W-:-:S05]  /*0050*/  IMAD R5, R5, UR4, R0 ;  /* 0x0000000405057c24 */ /* 0x001fca000f8e0200 */
[----:B-1----:R-:W-:-:S13]  /*0060*/  ISETP.GE.AND P0, PT, R5, UR5, PT ;  /* 0x0000000505007c0c */ /* 0x002fda000bf06270 */
[----:B------:R-:W-:Y:S05]  /*0070*/  @P0 EXIT ;  /* 0x000000000000094d */ /* 0x000fea0003800000 */
[----:B------:R-:W0:Y:S01]  /*0080*/  LDC.64 R2, c[0x0][0x380] ;  /* 0x0000e000ff027b82 */ /* 0x000e220000000a00 */
[----:B------:R-:W1:Y:S01]  /*0090*/  LDCU.64 UR4, c[0x0][0x358] ;  /* 0x00006b00ff0477ac */ /* 0x000e620008000a00 */
[----:B0-----:R-:W-:-:S05]  /*00a0*/  IMAD.WIDE R2, R5, 0x4, R2 ;  /* 0x0000000405027825 */ /* 0x001fca00078e0202 */
[----:B-1----:R-:W2:Y:S02]  /*00b0*/  LDG.E R0, desc[UR4][R2.64] ;  /* 0x0000000402007981 */ /* 0x002ea4000c1e1900 */
[----:B--2---:R-:W-:-:S05]  /*00c0*/  FADD R5, R0, R0 ;  /* 0x0000000000057221 */ /* 0x004fca0000000000 */
[----:B------:R-:W-:Y:S01]  /*00d0*/  STG.E desc[UR4][R2.64], R5 ;  /* 0x0000000502007986 */ /* 0x000fe2000c101904 */
[----:B------:R-:W-:Y:S05]  /*00e0*/  EXIT ;  /* 0x000000000000794d */ /* 0x000fea0003800000 */
.L_x_0:
[----:B------:R-:W-:-:S00]  /*00f0*/  BRA `(.L_x_0) ;  /* 0xfffffffc00fc7947 */ /* 0x000fc0000383ffff */
[----:B------:R-:W-:-:S00]  /*0100*/  NOP ;  /* 0x0000000000007918 */ /* 0x000fc00000000000 */
[----:B------:R-:W-:-:S00]  /*0110*/  NOP ;  /* 0x0000000000007918 */ /* 0x000fc00000000000 */
[----:B------:R-:W-:-:S00]  /*0120*/  NOP ;  /* 0x0000000000007918 */ /* 0x000fc00000000000 */
[----:B------:R-:W-:-:S00]  /*0130*/  NOP ;  /* 0x0000000000007918 */ /* 0x000fc00000000000 */
[----:B------:R-:W-:-:S00]  /*0140*/  NOP ;  /* 0x0000000000007918 */ /* 0x000fc00000000000 */
[----:B------:R-:W-:-:S00]  /*0150*/  NOP ;  /* 0x0000000000007918 */ /* 0x000fc00000000000 */
[----:B------:R-:W-:-:S00]  /*0160*/  NOP ;  /* 0x0000000000007918 */ /* 0x000fc00000000000 */
[----:B------:R-:W-:-:S00]  /*0170*/  NOP ;  /* 0x0000000000007918 */ /* 0x000fc00000000000 */
.L_x_1:


//--------------------- .nv.shared.reserved.0     --------------------------
	.section	.nv.shared.reserved.0,"aw",@nobits
	.weak		__nv_reservedSMEM_offset_0_alias
	.size		__nv_reservedSMEM_offset_0_alias, 0, 64
	.other		__nv_reservedSMEM_offset_0_alias,@"STO_CUDA_RESERVED_SHARED STV_DEFAULT"
__nv_reservedSMEM_offset_0_alias:
	.zero		0
	.zero		64


//--------------------- .nv.constant0.multiply    --------------------------
	.section	.nv.constant0.multiply,"a",@progbits
	.sectionflags	@""
	.align	4
.nv.constant0.multiply:
	.zero		908


//--------------------- SYMBOLS --------------------------

	.type		.nv.reservedSmem.offset0,@object
	.size		.nv.reservedSmem.offset0,0x4
